	.headerflags	@"EF_CUDA_TEXMODE_UNIFIED EF_CUDA_64BIT_ADDRESS EF_CUDA_ACCELERATORS EF_CUDA_SM90 EF_CUDA_VIRTUAL_SM(EF_CUDA_SM90)"
	.elftype	@"ET_EXEC"


//--------------------- .nv.info                  --------------------------
	.section	.nv.info,"",@"SHT_CUDA_INFO"
	.align	4


	//----- nvinfo : EIATTR_REGCOUNT
	.align		4
        /*0000*/ 	.byte	0x04, 0x2f
        /*0002*/ 	.short	(.L_3 - .L_2)
	.align		4
.L_2:
        /*0004*/ 	.word	index@(triton_poi_fused__native_batch_norm_legit_no_training_relu_2)
        /*0008*/ 	.word	0x00000010


	//----- nvinfo : EIATTR_MIN_STACK_SIZE
	.align		4
.L_3:
        /*000c*/ 	.byte	0x04, 0x12
        /*000e*/ 	.short	(.L_5 - .L_4)
	.align		4
.L_4:
        /*0010*/ 	.word	index@(triton_poi_fused__native_batch_norm_legit_no_training_relu_2)
        /*0014*/ 	.word	0x00000000


	//----- nvinfo : EIATTR_FRAME_SIZE
	.align		4
.L_5:
        /*0018*/ 	.byte	0x04, 0x11
        /*001a*/ 	.short	(.L_7 - .L_6)
	.align		4
.L_6:
        /*001c*/ 	.word	index@(triton_poi_fused__native_batch_norm_legit_no_training_relu_2)
        /*0020*/ 	.word	0x00000000


	//----- nvinfo : EIATTR_MIN_STACK_SIZE
	.align		4
.L_7:
        /*0024*/ 	.byte	0x04, 0x12
        /*0026*/ 	.short	(.L_9 - .L_8)
	.align		4
.L_8:
        /*0028*/ 	.word	index@(triton_poi_fused__native_batch_norm_legit_no_training_relu_2)
        /*002c*/ 	.word	0x00000000
.L_9:


//--------------------- .nv.info.triton_poi_fused__native_batch_norm_legit_no_training_relu_2 --------------------------
	.section	.nv.info.triton_poi_fused__native_batch_norm_legit_no_training_relu_2,"",@"SHT_CUDA_INFO"
	.sectionflags	@""
	.align	4


	//----- nvinfo : EIATTR_CUDA_API_VERSION
	.align		4
        /*0000*/ 	.byte	0x04, 0x37
        /*0002*/ 	.short	(.L_11 - .L_10)
.L_10:
        /*0004*/ 	.word	0x0000007c


	//----- nvinfo : EIATTR_KPARAM_INFO
	.align		4
.L_11:
        /*0008*/ 	.byte	0x04, 0x17
        /*000a*/ 	.short	(.L_13 - .L_12)
.L_12:
        /*000c*/ 	.word	0x00000000
        /*0010*/ 	.short	0x0006
        /*0012*/ 	.short	0x0030
        /*0014*/ 	.byte	0x00, 0xf0, 0x11, 0x00


	//----- nvinfo : EIATTR_KPARAM_INFO
	.align		4
.L_13:
        /*0018*/ 	.byte	0x04, 0x17
        /*001a*/ 	.short	(.L_15 - .L_14)
.L_14:
        /*001c*/ 	.word	0x00000000
        /*0020*/ 	.short	0x0005
        /*0022*/ 	.short	0x0028
        /*0024*/ 	.byte	0x00, 0xf4, 0x21, 0x00


	//----- nvinfo : EIATTR_KPARAM_INFO
	.align		4
.L_15:
        /*0028*/ 	.byte	0x04, 0x17
        /*002a*/ 	.short	(.L_17 - .L_16)
.L_16:
        /*002c*/ 	.word	0x00000000
        /*0030*/ 	.short	0x0004
        /*0032*/ 	.short	0x0020
        /*0034*/ 	.byte	0x00, 0xf4, 0x21, 0x00


	//----- nvinfo : EIATTR_KPARAM_INFO
	.align		4
.L_17:
        /*0038*/ 	.byte	0x04, 0x17
        /*003a*/ 	.short	(.L_19 - .L_18)
.L_18:
        /*003c*/ 	.word	0x00000000
        /*0040*/ 	.short	0x0003
        /*0042*/ 	.short	0x0018
        /*0044*/ 	.byte	0x00, 0xf4, 0x21, 0x00


	//----- nvinfo : EIATTR_KPARAM_INFO
	.align		4
.L_19:
        /*0048*/ 	.byte	0x04, 0x17
        /*004a*/ 	.short	(.L_21 - .L_20)
.L_20:
        /*004c*/ 	.word	0x00000000
        /*0050*/ 	.short	0x0002
        /*0052*/ 	.short	0x0010
        /*0054*/ 	.byte	0x00, 0xf4, 0x21, 0x00


	//----- nvinfo : EIATTR_KPARAM_INFO
	.align		4
.L_21:
        /*0058*/ 	.byte	0x04, 0x17
        /*005a*/ 	.short	(.L_23 - .L_22)
.L_22:
        /*005c*/ 	.word	0x00000000
        /*0060*/ 	.short	0x0001
        /*0062*/ 	.short	0x0008
        /*0064*/ 	.byte	0x00, 0xf4, 0x21, 0x00


	//----- nvinfo : EIATTR_KPARAM_INFO
	.align		4
.L_23:
        /*0068*/ 	.byte	0x04, 0x17
        /*006a*/ 	.short	(.L_25 - .L_24)
.L_24:
        /*006c*/ 	.word	0x00000000
        /*0070*/ 	.short	0x0000
        /*0072*/ 	.short	0x0000
        /*0074*/ 	.byte	0x00, 0xf4, 0x21, 0x00


	//----- nvinfo : EIATTR_SPARSE_MMA_MASK
	.align		4
.L_25:
        /*0078*/ 	.byte	0x03, 0x50
        /*007a*/ 	.short	0x0000


	//----- nvinfo : EIATTR_MAXREG_COUNT
	.align		4
        /*007c*/ 	.byte	0x03, 0x1b
        /*007e*/ 	.short	0x00ff


	//----- nvinfo : EIATTR_EXIT_INSTR_OFFSETS
	.align		4
        /*0080*/ 	.byte	0x04, 0x1c
        /*0082*/ 	.short	(.L_27 - .L_26)


	//   ....[0]....
.L_26:
        /*0084*/ 	.word	0x000002f0


	//----- nvinfo : EIATTR_REQNTID
	.align		4
.L_27:
        /*0088*/ 	.byte	0x04, 0x10
        /*008a*/ 	.short	(.L_29 - .L_28)
.L_28:
        /*008c*/ 	.word	0x00000080
        /*0090*/ 	.word	0x00000001
        /*0094*/ 	.word	0x00000001


	//----- nvinfo : EIATTR_CBANK_PARAM_SIZE
	.align		4
.L_29:
        /*0098*/ 	.byte	0x03, 0x19
        /*009a*/ 	.short	0x0034


	//----- nvinfo : EIATTR_PARAM_CBANK
	.align		4
        /*009c*/ 	.byte	0x04, 0x0a
        /*009e*/ 	.short	(.L_31 - .L_30)
	.align		4
.L_30:
        /*00a0*/ 	.word	index@(.nv.constant0.triton_poi_fused__native_batch_norm_legit_no_training_relu_2)
        /*00a4*/ 	.short	0x0210
        /*00a6*/ 	.short	0x0034


	//----- nvinfo : EIATTR_SW_WAR
	.align		4
.L_31:
        /*00a8*/ 	.byte	0x04, 0x36
        /*00aa*/ 	.short	(.L_33 - .L_32)
.L_32:
        /*00ac*/ 	.word	0x00000008
.L_33:


//--------------------- .nv.callgraph             --------------------------
	.section	.nv.callgraph,"",@"SHT_CUDA_CALLGRAPH"
	.align	4
	.sectionentsize	8
	.align		4
        /*0000*/ 	.word	0x00000000
	.align		4
        /*0004*/ 	.word	0xffffffff
	.align		4
        /*0008*/ 	.word	0x00000000
	.align		4
        /*000c*/ 	.word	0xfffffffe
	.align		4
        /*0010*/ 	.word	0x00000000
	.align		4
        /*0014*/ 	.word	0xfffffffd
	.align		4
        /*0018*/ 	.word	0x00000000
	.align		4
        /*001c*/ 	.word	0xfffffffc


//--------------------- .nv.constant4             --------------------------
	.section	.nv.constant4,"a",@progbits
	.align	8
	.align		8
.nv.constant4:
        /*0000*/ 	.dword	_$_str
	.align		8
        /*0008*/ 	.dword	_$_str_$_2


//--------------------- .text.triton_poi_fused__native_batch_norm_legit_no_training_relu_2 --------------------------
	.section	.text.triton_poi_fused__native_batch_norm_legit_no_training_relu_2,"ax",@progbits
	.align	128
        .global         triton_poi_fused__native_batch_norm_legit_no_training_relu_2
        .type           triton_poi_fused__native_batch_norm_legit_no_training_relu_2,@function
        .size           triton_poi_fused__native_batch_norm_legit_no_training_relu_2,(.L_x_1 - triton_poi_fused__native_batch_norm_legit_no_training_relu_2)
        .other          triton_poi_fused__native_batch_norm_legit_no_training_relu_2,@"STO_CUDA_ENTRY STV_DEFAULT"
triton_poi_fused__native_batch_norm_legit_no_training_relu_2:
.text.triton_poi_fused__native_batch_norm_legit_no_training_relu_2:
[----:B------:R-:W-:Y:S01]  /*0000*/  LDC R1, c[0x0][0x28] ;  /* 0x00000a00ff017b82 */ /* 0x000fe20000000800 */
[----:B------:R-:W1:Y:S07]  /*0010*/  S2R R0, SR_TID.X ;  /* 0x0000000000007919 */ /* 0x000e6e0000002100 */
[----:B------:R-:W2:Y:S01]  /*0020*/  LDC.64 R6, c[0x0][0x220] ;  /* 0x00008800ff067b82 */ /* 0x000ea20000000a00 */
[----:B------:R-:W-:Y:S01]  /*0030*/  ULDC.64 UR4, c[0x0][0x208] ;  /* 0x0000820000047ab9 */ /* 0x000fe20000000a00 */
[----:B------:R-:W3:Y:S06]  /*0040*/  S2R R3, SR_CTAID.X ;  /* 0x0000000000037919 */ /* 0x000eec0000002500 */
[----:B------:R-:W4:Y:S08]  /*0050*/  LDC.64 R4, c[0x0][0x218] ;  /* 0x00008600ff047b82 */ /* 0x000f300000000a00 */
[----:B------:R-:W5:Y:S08]  /*0060*/  LDC.64 R8, c[0x0][0x228] ;  /* 0x00008a00ff087b82 */ /* 0x000f700000000a00 */
[----:B------:R-:W4:Y:S01]  /*0070*/  LDC.64 R10, c[0x0][0x230] ;  /* 0x00008c00ff0a7b82 */ /* 0x000f220000000a00 */
[----:B-1----:R-:W-:-:S04]  /*0080*/  LOP3.LUT R0, R0, 0x7f, RZ, 0xc0, !PT ;  /* 0x0000007f00007812 */ /* 0x002fc800078ec0ff */
[----:B---3--:R-:W-:-:S05]  /*0090*/  LEA R0, R3, R0, 0x7 ;  /* 0x0000000003007211 */ /* 0x008fca00078e38ff */
[----:B------:R-:W-:-:S05]  /*00a0*/  IMAD.HI R2, R0, 0x2aaaaaab, RZ ;  /* 0x2aaaaaab00027827 */ /* 0x000fca00078e02ff */
[----:B------:R-:W-:-:S04]  /*00b0*/  SHF.R.U32.HI R3, RZ, 0x1f, R2 ;  /* 0x0000001fff037819 */ /* 0x000fc80000011602 */
[----:B------:R-:W-:-:S04]  /*00c0*/  LEA.HI.SX32 R3, R2, R3, 0x1e ;  /* 0x0000000302037211 */ /* 0x000fc800078ff2ff */
[----:B------:R-:W-:-:S04]  /*00d0*/  SHF.R.S32.HI R2, RZ, 0x1f, R3 ;  /* 0x0000001fff027819 */ /* 0x000fc80000011403 */
[----:B------:R-:W-:-:S04]  /*00e0*/  LEA.HI R2, R2, R3, RZ, 0x8 ;  /* 0x0000000302027211 */ /* 0x000fc800078f40ff */
[----:B------:R-:W-:-:S04]  /*00f0*/  LOP3.LUT R2, R2, 0xffffff00, RZ, 0xc0, !PT ;  /* 0xffffff0002027812 */ /* 0x000fc800078ec0ff */
[----:B------:R-:W-:Y:S02]  /*0100*/  IADD3 R13, R3, -R2, RZ ;  /* 0x80000002030d7210 */ /* 0x000fe40007ffe0ff */
[----:B------:R-:W1:Y:S03]  /*0110*/  LDC.64 R2, c[0x0][0x210] ;  /* 0x00008400ff027b82 */ /* 0x000e660000000a00 */
[----:B--2---:R-:W-:-:S06]  /*0120*/  IMAD.WIDE R6, R13, 0x4, R6 ;  /* 0x000000040d067825 */ /* 0x004fcc00078e0206 */
[----:B------:R-:W2:Y:S01]  /*0130*/  LDG.E.EL R6, desc[UR4][R6.64] ;  /* 0x0000000406067981 */ /* 0x000ea2000c2e1900 */
[----:B----4-:R-:W-:-:S04]  /*0140*/  IMAD.WIDE R4, R13, 0x4, R4 ;  /* 0x000000040d047825 */ /* 0x010fc800078e0204 */
[C---:B-----5:R-:W-:Y:S02]  /*0150*/  IMAD.WIDE R8, R13.reuse, 0x4, R8 ;  /* 0x000000040d087825 */ /* 0x060fe400078e0208 */
[----:B------:R3:W4:Y:S02]  /*0160*/  LDG.E.EL R5, desc[UR4][R4.64] ;  /* 0x0000000404057981 */ /* 0x000724000c2e1900 */
[----:B0-----:R-:W-:Y:S02]  /*0170*/  IMAD.WIDE R10, R13, 0x4, R10 ;  /* 0x000000040d0a7825 */ /* 0x001fe400078e020a */
[----:B------:R-:W5:Y:S02]  /*0180*/  LDG.E.EL R8, desc[UR4][R8.64] ;  /* 0x0000000408087981 */ /* 0x000f64000c2e1900 */
[C---:B-1----:R-:W-:Y:S02]  /*0190*/  IMAD.WIDE R2, R0.reuse, 0x4, R2 ;  /* 0x0000000400027825 */ /* 0x042fe400078e0202 */
[----:B------:R-:W5:Y:S04]  /*01a0*/  LDG.E.EL R11, desc[UR4][R10.64] ;  /* 0x000000040a0b7981 */ /* 0x000f68000c2e1900 */
[----:B------:R0:W4:Y:S01]  /*01b0*/  LDG.E R12, desc[UR4][R2.64] ;  /* 0x00000004020c7981 */ /* 0x000122000c1e1900 */
[----:B---3--:R-:W-:Y:S01]  /*01c0*/  HFMA2.MMA R4, -RZ, RZ, 1.625, 0 ;  /* 0x3e800000ff047435 */ /* 0x008fe200000001ff */
[----:B0-----:R-:W0:Y:S02]  /*01d0*/  LDC.64 R2, c[0x0][0x238] ;  /* 0x00008e00ff027b82 */ /* 0x001e240000000a00 */
[----:B0-----:R-:W-:-:S04]  /*01e0*/  IMAD.WIDE R2, R0, 0x4, R2 ;  /* 0x0000000400027825 */ /* 0x001fc800078e0202 */
[----:B--2---:R-:W-:-:S04]  /*01f0*/  FADD R6, R6, 9.9999997473787516356e-06 ;  /* 0x3727c5ac06067421 */ /* 0x004fc80000000000 */
[----:B------:R-:W0:Y:S02]  /*0200*/  MUFU.SQRT R7, R6 ;  /* 0x0000000600077308 */ /* 0x000e240000002000 */
[C---:B0-----:R-:W-:Y:S02]  /*0210*/  FSETP.GT.AND P0, PT, R7.reuse, 8.50705917302346158658e+37, PT ;  /* 0x7e8000000700780b */ /* 0x041fe40003f04000 */
[----:B------:R-:W-:-:S11]  /*0220*/  FSETP.GEU.AND P1, PT, R7, 1.175494350822287508e-38, PT ;  /* 0x008000000700780b */ /* 0x000fd60003f2e000 */
[----:B------:R-:W-:-:S04]  /*0230*/  @P0 FMUL R7, R7, 0.25 ;  /* 0x3e80000007070820 */ /* 0x000fc80000400000 */
[----:B------:R-:W-:-:S06]  /*0240*/  @!P1 FMUL R7, R7, 16777216 ;  /* 0x4b80000007079820 */ /* 0x000fcc0000400000 */
[----:B------:R-:W0:Y:S01]  /*0250*/  MUFU.RCP R7, R7 ;  /* 0x0000000700077308 */ /* 0x000e220000001000 */
[----:B------:R-:W-:Y:S01]  /*0260*/  FSEL R4, R4, 1, P0 ;  /* 0x3f80000004047808 */ /* 0x000fe20000000000 */
[----:B----4-:R-:W-:-:S04]  /*0270*/  FADD R5, R12, -R5 ;  /* 0x800000050c057221 */ /* 0x010fc80000000000 */
[----:B------:R-:W-:-:S04]  /*0280*/  @!P1 FMUL R4, R4, 16777216 ;  /* 0x4b80000004049820 */ /* 0x000fc80000400000 */
[----:B0-----:R-:W-:-:S04]  /*0290*/  FMUL R4, R7, R4 ;  /* 0x0000000407047220 */ /* 0x001fc80000400000 */
[----:B------:R-:W-:-:S04]  /*02a0*/  FMUL R4, R5, R4 ;  /* 0x0000000405047220 */ /* 0x000fc80000400000 */
[----:B-----5:R-:W-:-:S05]  /*02b0*/  FFMA R4, R8, R4, R11 ;  /* 0x0000000408047223 */ /* 0x020fca000000000b */
[----:B------:R-:W-:-:S04]  /*02c0*/  FSETP.GEU.AND P0, PT, R4, RZ, PT ;  /* 0x000000ff0400720b */ /* 0x000fc80003f0e000 */
[----:B------:R-:W-:-:S05]  /*02d0*/  FSEL R5, R4, RZ, P0 ;  /* 0x000000ff04057208 */ /* 0x000fca0000000000 */
[----:B------:R-:W-:Y:S01]  /*02e0*/  STG.E desc[UR4][R2.64], R5 ;  /* 0x0000000502007986 */ /* 0x000fe2000c101904 */
[----:B------:R-:W-:Y:S05]  /*02f0*/  EXIT ;  /* 0x000000000000794d */ /* 0x000fea0003800000 */
.L_x_0:
[----:B------:R-:W-:-:S00]  /*0300*/  BRA `(.L_x_0) ;  /* 0xfffffffc00fc7947 */ /* 0x000fc0000383ffff */
[----:B------:R-:W-:-:S00]  /*0310*/  NOP ;  /* 0x0000000000007918 */ /* 0x000fc00000000000 */
        /* <DEDUP_REMOVED lines=14> */
.L_x_1:


//--------------------- .nv.global.init           --------------------------
	.section	.nv.global.init,"aw",@progbits
.nv.global.init:
	.type		_$_str,@object
	.size		_$_str,(_$_str_$_2 - _$_str)
_$_str:
        /*0000*/ 	.byte	0x5f, 0x5f, 0x43, 0x55, 0x44, 0x41, 0x5f, 0x46, 0x54, 0x5a, 0x00
	.type		_$_str_$_2,@object
	.size		_$_str_$_2,(.L_1 - _$_str_$_2)
_$_str_$_2:
        /*000b*/ 	.byte	0x5f, 0x5f, 0x43, 0x55, 0x44, 0x41, 0x5f, 0x50, 0x52, 0x45, 0x43, 0x5f, 0x53, 0x51, 0x52, 0x54
        /*001b*/ 	.byte	0x00
.L_1:


//--------------------- .nv.constant0.triton_poi_fused__native_batch_norm_legit_no_training_relu_2 --------------------------
	.section	.nv.constant0.triton_poi_fused__native_batch_norm_legit_no_training_relu_2,"a",@progbits
	.sectionflags	@""
	.align	4
.nv.constant0.triton_poi_fused__native_batch_norm_legit_no_training_relu_2:
	.zero		580
